//
// Generated by NVIDIA NVVM Compiler
//
// Compiler Build ID: CL-36424714
// Cuda compilation tools, release 13.0, V13.0.88
// Based on NVVM 20.0.0
//

.version 9.0
.target sm_100
.address_size 64

	// .globl	_ZN3cub18CUB_300001_SM_10006detail11EmptyKernelIvEEvv
.global .align 1 .b8 _ZN41_INTERNAL_de035e63_4_k_cu_e7ef1441_2873264cuda3std3__45__cpo5beginE[1];
.global .align 1 .b8 _ZN41_INTERNAL_de035e63_4_k_cu_e7ef1441_2873264cuda3std3__45__cpo3endE[1];
.global .align 1 .b8 _ZN41_INTERNAL_de035e63_4_k_cu_e7ef1441_2873264cuda3std3__45__cpo6cbeginE[1];
.global .align 1 .b8 _ZN41_INTERNAL_de035e63_4_k_cu_e7ef1441_2873264cuda3std3__45__cpo4cendE[1];
.global .align 1 .b8 _ZN41_INTERNAL_de035e63_4_k_cu_e7ef1441_2873264cuda3std3__45__cpo6rbeginE[1];
.global .align 1 .b8 _ZN41_INTERNAL_de035e63_4_k_cu_e7ef1441_2873264cuda3std3__45__cpo4rendE[1];
.global .align 1 .b8 _ZN41_INTERNAL_de035e63_4_k_cu_e7ef1441_2873264cuda3std3__45__cpo7crbeginE[1];
.global .align 1 .b8 _ZN41_INTERNAL_de035e63_4_k_cu_e7ef1441_2873264cuda3std3__45__cpo5crendE[1];
.global .align 1 .b8 _ZN41_INTERNAL_de035e63_4_k_cu_e7ef1441_2873264cuda3std3__443_GLOBAL__N__de035e63_4_k_cu_e7ef1441_2873266ignoreE[1];
.global .align 1 .b8 _ZN41_INTERNAL_de035e63_4_k_cu_e7ef1441_2873264cuda3std3__419piecewise_constructE[1];
.global .align 1 .b8 _ZN41_INTERNAL_de035e63_4_k_cu_e7ef1441_2873264cuda3std3__48in_placeE[1];
.global .align 1 .b8 _ZN41_INTERNAL_de035e63_4_k_cu_e7ef1441_2873264cuda3std3__420unreachable_sentinelE[1];
.global .align 1 .b8 _ZN41_INTERNAL_de035e63_4_k_cu_e7ef1441_2873264cuda3std3__47nulloptE[1];
.global .align 1 .b8 _ZN41_INTERNAL_de035e63_4_k_cu_e7ef1441_2873264cuda3std3__48unexpectE[1];
.global .align 1 .b8 _ZN41_INTERNAL_de035e63_4_k_cu_e7ef1441_2873264cuda3std6ranges3__45__cpo4swapE[1];
.global .align 1 .b8 _ZN41_INTERNAL_de035e63_4_k_cu_e7ef1441_2873264cuda3std6ranges3__45__cpo9iter_moveE[1];
.global .align 1 .b8 _ZN41_INTERNAL_de035e63_4_k_cu_e7ef1441_2873264cuda3std6ranges3__45__cpo5beginE[1];
.global .align 1 .b8 _ZN41_INTERNAL_de035e63_4_k_cu_e7ef1441_2873264cuda3std6ranges3__45__cpo3endE[1];
.global .align 1 .b8 _ZN41_INTERNAL_de035e63_4_k_cu_e7ef1441_2873264cuda3std6ranges3__45__cpo6cbeginE[1];
.global .align 1 .b8 _ZN41_INTERNAL_de035e63_4_k_cu_e7ef1441_2873264cuda3std6ranges3__45__cpo4cendE[1];
.global .align 1 .b8 _ZN41_INTERNAL_de035e63_4_k_cu_e7ef1441_2873264cuda3std6ranges3__45__cpo7advanceE[1];
.global .align 1 .b8 _ZN41_INTERNAL_de035e63_4_k_cu_e7ef1441_2873264cuda3std6ranges3__45__cpo9iter_swapE[1];
.global .align 1 .b8 _ZN41_INTERNAL_de035e63_4_k_cu_e7ef1441_2873264cuda3std6ranges3__45__cpo4nextE[1];
.global .align 1 .b8 _ZN41_INTERNAL_de035e63_4_k_cu_e7ef1441_2873264cuda3std6ranges3__45__cpo4prevE[1];
.global .align 1 .b8 _ZN41_INTERNAL_de035e63_4_k_cu_e7ef1441_2873264cuda3std6ranges3__45__cpo4dataE[1];
.global .align 1 .b8 _ZN41_INTERNAL_de035e63_4_k_cu_e7ef1441_2873264cuda3std6ranges3__45__cpo5cdataE[1];
.global .align 1 .b8 _ZN41_INTERNAL_de035e63_4_k_cu_e7ef1441_2873264cuda3std6ranges3__45__cpo4sizeE[1];
.global .align 1 .b8 _ZN41_INTERNAL_de035e63_4_k_cu_e7ef1441_2873264cuda3std6ranges3__45__cpo5ssizeE[1];
.global .align 1 .b8 _ZN41_INTERNAL_de035e63_4_k_cu_e7ef1441_2873264cuda3std6ranges3__45__cpo8distanceE[1];
.global .align 1 .b8 _ZN41_INTERNAL_de035e63_4_k_cu_e7ef1441_2873266thrust24THRUST_300001_SM_1000_NS8cuda_cub3parE[1];
.global .align 1 .b8 _ZN41_INTERNAL_de035e63_4_k_cu_e7ef1441_2873266thrust24THRUST_300001_SM_1000_NS8cuda_cub10par_nosyncE[1];
.global .align 1 .b8 _ZN41_INTERNAL_de035e63_4_k_cu_e7ef1441_2873266thrust24THRUST_300001_SM_1000_NS6system6detail10sequential3seqE[1];
.global .align 1 .b8 _ZN41_INTERNAL_de035e63_4_k_cu_e7ef1441_2873266thrust24THRUST_300001_SM_1000_NS6system3cpp3parE[1];
.global .align 1 .b8 _ZN41_INTERNAL_de035e63_4_k_cu_e7ef1441_2873266thrust24THRUST_300001_SM_1000_NS12placeholders2_1E[1];
.global .align 1 .b8 _ZN41_INTERNAL_de035e63_4_k_cu_e7ef1441_2873266thrust24THRUST_300001_SM_1000_NS12placeholders2_2E[1];
.global .align 1 .b8 _ZN41_INTERNAL_de035e63_4_k_cu_e7ef1441_2873266thrust24THRUST_300001_SM_1000_NS12placeholders2_3E[1];
.global .align 1 .b8 _ZN41_INTERNAL_de035e63_4_k_cu_e7ef1441_2873266thrust24THRUST_300001_SM_1000_NS12placeholders2_4E[1];
.global .align 1 .b8 _ZN41_INTERNAL_de035e63_4_k_cu_e7ef1441_2873266thrust24THRUST_300001_SM_1000_NS12placeholders2_5E[1];
.global .align 1 .b8 _ZN41_INTERNAL_de035e63_4_k_cu_e7ef1441_2873266thrust24THRUST_300001_SM_1000_NS12placeholders2_6E[1];
.global .align 1 .b8 _ZN41_INTERNAL_de035e63_4_k_cu_e7ef1441_2873266thrust24THRUST_300001_SM_1000_NS12placeholders2_7E[1];
.global .align 1 .b8 _ZN41_INTERNAL_de035e63_4_k_cu_e7ef1441_2873266thrust24THRUST_300001_SM_1000_NS12placeholders2_8E[1];
.global .align 1 .b8 _ZN41_INTERNAL_de035e63_4_k_cu_e7ef1441_2873266thrust24THRUST_300001_SM_1000_NS12placeholders2_9E[1];
.global .align 1 .b8 _ZN41_INTERNAL_de035e63_4_k_cu_e7ef1441_2873266thrust24THRUST_300001_SM_1000_NS12placeholders3_10E[1];
.global .align 1 .b8 _ZN41_INTERNAL_de035e63_4_k_cu_e7ef1441_2873266thrust24THRUST_300001_SM_1000_NS3seqE[1];
.global .align 1 .b8 _ZN41_INTERNAL_de035e63_4_k_cu_e7ef1441_2873266thrust24THRUST_300001_SM_1000_NS6deviceE[1];

.visible .entry _ZN3cub18CUB_300001_SM_10006detail11EmptyKernelIvEEvv()
{


	ret;

}


// ===== COMPILED SASS (sm_100) =====

	.target	sm_100

	.elftype	@"ET_EXEC"


//--------------------- .note.nv.tkinfo           --------------------------
	.section	.note.nv.tkinfo,"",@"SHT_NOTE"
	.sectionflags	@"SHF_NOTE_NV_TKINFO"
	.tkinfo
        /*0018*/ 	.word	0x00000002
        /*0030*/ 	.string	""
        /*0030*/ 	.string	"ptxas"
        /*0030*/ 	.string	"Cuda compilation tools, release 13.0, V13.0.88"
        /*0030*/ 	.string	"Build cuda_13.0.r13.0/compiler.36424714_0"
        /*0030*/ 	.string	"-arch sm_100 -m 64 "



//--------------------- .note.nv.cuinfo           --------------------------
	.section	.note.nv.cuinfo,"",@"SHT_NOTE"
	.sectionflags	@"SHF_NOTE_NV_CUINFO"
        /*0018*/ 	.short	0x0002
        /*001a*/ 	.short	0x0064
        /*001c*/ 	.short	0x0082
	.zero		2


//--------------------- .nv.info                  --------------------------
	.section	.nv.info,"",@"SHT_CUDA_INFO"
	.align	4


	//----- nvinfo : EIATTR_REGCOUNT
	.align		4
        /*0000*/ 	.byte	0x04, 0x2f
        /*0002*/ 	.short	(.L_46 - .L_45)
	.align		4
.L_45:
        /*0004*/ 	.word	index@(_ZN3cub18CUB_300001_SM_10006detail11EmptyKernelIvEEvv)
        /*0008*/ 	.word	0x00000004


	//----- nvinfo : EIATTR_FRAME_SIZE
	.align		4
.L_46:
        /*000c*/ 	.byte	0x04, 0x11
        /*000e*/ 	.short	(.L_48 - .L_47)
	.align		4
.L_47:
        /*0010*/ 	.word	index@(_ZN3cub18CUB_300001_SM_10006detail11EmptyKernelIvEEvv)
        /*0014*/ 	.word	0x00000000


	//----- nvinfo : EIATTR_MIN_STACK_SIZE
	.align		4
.L_48:
        /*0018*/ 	.byte	0x04, 0x12
        /*001a*/ 	.short	(.L_50 - .L_49)
	.align		4
.L_49:
        /*001c*/ 	.word	index@(_ZN3cub18CUB_300001_SM_10006detail11EmptyKernelIvEEvv)
        /*0020*/ 	.word	0x00000000
.L_50:


//--------------------- .nv.compat                --------------------------
	.section	.nv.compat,"",@"SHT_CUDA_COMPAT_INFO"
	.align	4
        /*0000*/ 	.byte	0x02, 0x09, 0x00, 0x00, 0x02, 0x02, 0x01, 0x00, 0x02, 0x05, 0x05, 0x00, 0x03, 0x07, 0x01, 0x01
        /*0010*/ 	.byte	0x02, 0x03, 0x00, 0x00, 0x02, 0x06, 0x01, 0x00, 0x04, 0x0b, 0x08, 0x00, 0x09, 0x00, 0x00, 0x00
        /*0020*/ 	.byte	0x00, 0x00, 0x00, 0x00


//--------------------- .nv.info._ZN3cub18CUB_300001_SM_10006detail11EmptyKernelIvEEvv --------------------------
	.section	.nv.info._ZN3cub18CUB_300001_SM_10006detail11EmptyKernelIvEEvv,"",@"SHT_CUDA_INFO"
	.sectionflags	@""
	.align	4


	//----- nvinfo : EIATTR_CUDA_API_VERSION
	.align		4
        /*0000*/ 	.byte	0x04, 0x37
        /*0002*/ 	.short	(.L_52 - .L_51)
.L_51:
        /*0004*/ 	.word	0x00000082


	//----- nvinfo : EIATTR_SPARSE_MMA_MASK
	.align		4
.L_52:
        /*0008*/ 	.byte	0x03, 0x50
        /*000a*/ 	.short	0x0000


	//----- nvinfo : EIATTR_MAXREG_COUNT
	.align		4
        /*000c*/ 	.byte	0x03, 0x1b
        /*000e*/ 	.short	0x00ff


	//----- nvinfo : EIATTR_MERCURY_ISA_VERSION
	.align		4
        /*0010*/ 	.byte	0x03, 0x5f
        /*0012*/ 	.short	0x0101


	//----- nvinfo : EIATTR_VRC_CTA_INIT_COUNT
	.align		4
        /*0014*/ 	.byte	0x02, 0x4a
	.zero		1
	.zero		1


	//----- nvinfo : EIATTR_EXIT_INSTR_OFFSETS
	.align		4
        /*0018*/ 	.byte	0x04, 0x1c
        /*001a*/ 	.short	(.L_54 - .L_53)


	//   ....[0]....
.L_53:
        /*001c*/ 	.word	0x00000010


	//----- nvinfo : EIATTR_SW_WAR
	.align		4
.L_54:
        /*0020*/ 	.byte	0x04, 0x36
        /*0022*/ 	.short	(.L_56 - .L_55)
.L_55:
        /*0024*/ 	.word	0x00000008
.L_56:


//--------------------- .nv.callgraph             --------------------------
	.section	.nv.callgraph,"",@"SHT_CUDA_CALLGRAPH"
	.align	4
	.sectionentsize	8
	.align		4
        /*0000*/ 	.word	0x00000000
	.align		4
        /*0004*/ 	.word	0xffffffff
	.align		4
        /*0008*/ 	.word	0x00000000
	.align		4
        /*000c*/ 	.word	0xfffffffe
	.align		4
        /*0010*/ 	.word	0x00000000
	.align		4
        /*0014*/ 	.word	0xfffffffd
	.align		4
        /*0018*/ 	.word	0x00000000
	.align		4
        /*001c*/ 	.word	0xfffffffc


//--------------------- .nv.constant4             --------------------------
	.section	.nv.constant4,"a",@progbits
	.align	8
	.align		8
.nv.constant4:
        /*0000*/ 	.dword	_ZN41_INTERNAL_de035e63_4_k_cu_e7ef1441_2876084cuda3std3__45__cpo5beginE
	.align		8
        /*0008*/ 	.dword	_ZN41_INTERNAL_de035e63_4_k_cu_e7ef1441_2876084cuda3std3__45__cpo3endE
	.align		8
        /*0010*/ 	.dword	_ZN41_INTERNAL_de035e63_4_k_cu_e7ef1441_2876084cuda3std3__45__cpo6cbeginE
	.align		8
        /*0018*/ 	.dword	_ZN41_INTERNAL_de035e63_4_k_cu_e7ef1441_2876084cuda3std3__45__cpo4cendE
	.align		8
        /*0020*/ 	.dword	_ZN41_INTERNAL_de035e63_4_k_cu_e7ef1441_2876084cuda3std3__45__cpo6rbeginE
	.align		8
        /*0028*/ 	.dword	_ZN41_INTERNAL_de035e63_4_k_cu_e7ef1441_2876084cuda3std3__45__cpo4rendE
	.align		8
        /*0030*/ 	.dword	_ZN41_INTERNAL_de035e63_4_k_cu_e7ef1441_2876084cuda3std3__45__cpo7crbeginE
	.align		8
        /*0038*/ 	.dword	_ZN41_INTERNAL_de035e63_4_k_cu_e7ef1441_2876084cuda3std3__45__cpo5crendE
	.align		8
        /*0040*/ 	.dword	_ZN41_INTERNAL_de035e63_4_k_cu_e7ef1441_2876084cuda3std3__443_GLOBAL__N__de035e63_4_k_cu_e7ef1441_2876086ignoreE
	.align		8
        /*0048*/ 	.dword	_ZN41_INTERNAL_de035e63_4_k_cu_e7ef1441_2876084cuda3std3__419piecewise_constructE
	.align		8
        /*0050*/ 	.dword	_ZN41_INTERNAL_de035e63_4_k_cu_e7ef1441_2876084cuda3std3__48in_placeE
	.align		8
        /*0058*/ 	.dword	_ZN41_INTERNAL_de035e63_4_k_cu_e7ef1441_2876084cuda3std3__420unreachable_sentinelE
	.align		8
        /*0060*/ 	.dword	_ZN41_INTERNAL_de035e63_4_k_cu_e7ef1441_2876084cuda3std3__47nulloptE
	.align		8
        /*0068*/ 	.dword	_ZN41_INTERNAL_de035e63_4_k_cu_e7ef1441_2876084cuda3std3__48unexpectE
	.align		8
        /*0070*/ 	.dword	_ZN41_INTERNAL_de035e63_4_k_cu_e7ef1441_2876084cuda3std6ranges3__45__cpo4swapE
	.align		8
        /*0078*/ 	.dword	_ZN41_INTERNAL_de035e63_4_k_cu_e7ef1441_2876084cuda3std6ranges3__45__cpo9iter_moveE
	.align		8
        /*0080*/ 	.dword	_ZN41_INTERNAL_de035e63_4_k_cu_e7ef1441_2876084cuda3std6ranges3__45__cpo5beginE
	.align		8
        /*0088*/ 	.dword	_ZN41_INTERNAL_de035e63_4_k_cu_e7ef1441_2876084cuda3std6ranges3__45__cpo3endE
	.align		8
        /*0090*/ 	.dword	_ZN41_INTERNAL_de035e63_4_k_cu_e7ef1441_2876084cuda3std6ranges3__45__cpo6cbeginE
	.align		8
        /*0098*/ 	.dword	_ZN41_INTERNAL_de035e63_4_k_cu_e7ef1441_2876084cuda3std6ranges3__45__cpo4cendE
	.align		8
        /*00a0*/ 	.dword	_ZN41_INTERNAL_de035e63_4_k_cu_e7ef1441_2876084cuda3std6ranges3__45__cpo7advanceE
	.align		8
        /*00a8*/ 	.dword	_ZN41_INTERNAL_de035e63_4_k_cu_e7ef1441_2876084cuda3std6ranges3__45__cpo9iter_swapE
	.align		8
        /*00b0*/ 	.dword	_ZN41_INTERNAL_de035e63_4_k_cu_e7ef1441_2876084cuda3std6ranges3__45__cpo4nextE
	.align		8
        /*00b8*/ 	.dword	_ZN41_INTERNAL_de035e63_4_k_cu_e7ef1441_2876084cuda3std6ranges3__45__cpo4prevE
	.align		8
        /*00c0*/ 	.dword	_ZN41_INTERNAL_de035e63_4_k_cu_e7ef1441_2876084cuda3std6ranges3__45__cpo4dataE
	.align		8
        /*00c8*/ 	.dword	_ZN41_INTERNAL_de035e63_4_k_cu_e7ef1441_2876084cuda3std6ranges3__45__cpo5cdataE
	.align		8
        /*00d0*/ 	.dword	_ZN41_INTERNAL_de035e63_4_k_cu_e7ef1441_2876084cuda3std6ranges3__45__cpo4sizeE
	.align		8
        /*00d8*/ 	.dword	_ZN41_INTERNAL_de035e63_4_k_cu_e7ef1441_2876084cuda3std6ranges3__45__cpo5ssizeE
	.align		8
        /*00e0*/ 	.dword	_ZN41_INTERNAL_de035e63_4_k_cu_e7ef1441_2876084cuda3std6ranges3__45__cpo8distanceE
	.align		8
        /*00e8*/ 	.dword	_ZN41_INTERNAL_de035e63_4_k_cu_e7ef1441_2876086thrust24THRUST_300001_SM_1000_NS8cuda_cub3parE
	.align		8
        /*00f0*/ 	.dword	_ZN41_INTERNAL_de035e63_4_k_cu_e7ef1441_2876086thrust24THRUST_300001_SM_1000_NS8cuda_cub10par_nosyncE
	.align		8
        /*00f8*/ 	.dword	_ZN41_INTERNAL_de035e63_4_k_cu_e7ef1441_2876086thrust24THRUST_300001_SM_1000_NS6system6detail10sequential3seqE
	.align		8
        /*0100*/ 	.dword	_ZN41_INTERNAL_de035e63_4_k_cu_e7ef1441_2876086thrust24THRUST_300001_SM_1000_NS6system3cpp3parE
	.align		8
        /*0108*/ 	.dword	_ZN41_INTERNAL_de035e63_4_k_cu_e7ef1441_2876086thrust24THRUST_300001_SM_1000_NS12placeholders2_1E
	.align		8
        /*0110*/ 	.dword	_ZN41_INTERNAL_de035e63_4_k_cu_e7ef1441_2876086thrust24THRUST_300001_SM_1000_NS12placeholders2_2E
	.align		8
        /*0118*/ 	.dword	_ZN41_INTERNAL_de035e63_4_k_cu_e7ef1441_2876086thrust24THRUST_300001_SM_1000_NS12placeholders2_3E
	.align		8
        /*0120*/ 	.dword	_ZN41_INTERNAL_de035e63_4_k_cu_e7ef1441_2876086thrust24THRUST_300001_SM_1000_NS12placeholders2_4E
	.align		8
        /*0128*/ 	.dword	_ZN41_INTERNAL_de035e63_4_k_cu_e7ef1441_2876086thrust24THRUST_300001_SM_1000_NS12placeholders2_5E
	.align		8
        /*0130*/ 	.dword	_ZN41_INTERNAL_de035e63_4_k_cu_e7ef1441_2876086thrust24THRUST_300001_SM_1000_NS12placeholders2_6E
	.align		8
        /*0138*/ 	.dword	_ZN41_INTERNAL_de035e63_4_k_cu_e7ef1441_2876086thrust24THRUST_300001_SM_1000_NS12placeholders2_7E
	.align		8
        /*0140*/ 	.dword	_ZN41_INTERNAL_de035e63_4_k_cu_e7ef1441_2876086thrust24THRUST_300001_SM_1000_NS12placeholders2_8E
	.align		8
        /*0148*/ 	.dword	_ZN41_INTERNAL_de035e63_4_k_cu_e7ef1441_2876086thrust24THRUST_300001_SM_1000_NS12placeholders2_9E
	.align		8
        /*0150*/ 	.dword	_ZN41_INTERNAL_de035e63_4_k_cu_e7ef1441_2876086thrust24THRUST_300001_SM_1000_NS12placeholders3_10E
	.align		8
        /*0158*/ 	.dword	_ZN41_INTERNAL_de035e63_4_k_cu_e7ef1441_2876086thrust24THRUST_300001_SM_1000_NS3seqE
	.align		8
        /*0160*/ 	.dword	_ZN41_INTERNAL_de035e63_4_k_cu_e7ef1441_2876086thrust24THRUST_300001_SM_1000_NS6deviceE


//--------------------- .text._ZN3cub18CUB_300001_SM_10006detail11EmptyKernelIvEEvv --------------------------
	.section	.text._ZN3cub18CUB_300001_SM_10006detail11EmptyKernelIvEEvv,"ax",@progbits
	.align	128
        .global         _ZN3cub18CUB_300001_SM_10006detail11EmptyKernelIvEEvv
        .type           _ZN3cub18CUB_300001_SM_10006detail11EmptyKernelIvEEvv,@function
        .size           _ZN3cub18CUB_300001_SM_10006detail11EmptyKernelIvEEvv,(.L_x_1 - _ZN3cub18CUB_300001_SM_10006detail11EmptyKernelIvEEvv)
        .other          _ZN3cub18CUB_300001_SM_10006detail11EmptyKernelIvEEvv,@"STO_CUDA_ENTRY STV_DEFAULT"
_ZN3cub18CUB_300001_SM_10006detail11EmptyKernelIvEEvv:
.text._ZN3cub18CUB_300001_SM_10006detail11EmptyKernelIvEEvv:
[----:B------:R-:W-:Y:S01]  /*0000*/  LDC R1, c[0x0][0x37c] ;  /* 0x0000df00ff017b82 */ /* 0x000fe20000000800 */
[----:B------:R-:W-:Y:S05]  /*0010*/  EXIT ;  /* 0x000000000000794d */ /* 0x000fea0003800000 */
.L_x_0:
[----:B------:R-:W-:-:S00]  /*0020*/  BRA `(.L_x_0) ;  /* 0xfffffffc00fc7947 */ /* 0x000fc0000383ffff */
[----:B------:R-:W-:-:S00]  /*0030*/  NOP ;  /* 0x0000000000007918 */ /* 0x000fc00000000000 */
        /* <DEDUP_REMOVED lines=12> */
.L_x_1:


//--------------------- .nv.shared.reserved.0     --------------------------
	.section	.nv.shared.reserved.0,"aw",@nobits
	.weak		__nv_reservedSMEM_offset_0_alias
	.size		__nv_reservedSMEM_offset_0_alias, 0, 64
	.other		__nv_reservedSMEM_offset_0_alias,@"STO_CUDA_RESERVED_SHARED STV_DEFAULT"
__nv_reservedSMEM_offset_0_alias:
	.zero		0
	.zero		64


//--------------------- .nv.global                --------------------------
	.section	.nv.global,"aw",@nobits
.nv.global:
	.type		_ZN41_INTERNAL_de035e63_4_k_cu_e7ef1441_2876086thrust24THRUST_300001_SM_1000_NS12placeholders2_8E,@object
	.size		_ZN41_INTERNAL_de035e63_4_k_cu_e7ef1441_2876086thrust24THRUST_300001_SM_1000_NS12placeholders2_8E,(_ZN41_INTERNAL_de035e63_4_k_cu_e7ef1441_2876084cuda3std3__443_GLOBAL__N__de035e63_4_k_cu_e7ef1441_2876086ignoreE - _ZN41_INTERNAL_de035e63_4_k_cu_e7ef1441_2876086thrust24THRUST_300001_SM_1000_NS12placeholders2_8E)
_ZN41_INTERNAL_de035e63_4_k_cu_e7ef1441_2876086thrust24THRUST_300001_SM_1000_NS12placeholders2_8E:
	.zero		1
	.type		_ZN41_INTERNAL_de035e63_4_k_cu_e7ef1441_2876084cuda3std3__443_GLOBAL__N__de035e63_4_k_cu_e7ef1441_2876086ignoreE,@object
	.size		_ZN41_INTERNAL_de035e63_4_k_cu_e7ef1441_2876084cuda3std3__443_GLOBAL__N__de035e63_4_k_cu_e7ef1441_2876086ignoreE,(_ZN41_INTERNAL_de035e63_4_k_cu_e7ef1441_2876084cuda3std6ranges3__45__cpo4dataE - _ZN41_INTERNAL_de035e63_4_k_cu_e7ef1441_2876084cuda3std3__443_GLOBAL__N__de035e63_4_k_cu_e7ef1441_2876086ignoreE)
_ZN41_INTERNAL_de035e63_4_k_cu_e7ef1441_2876084cuda3std3__443_GLOBAL__N__de035e63_4_k_cu_e7ef1441_2876086ignoreE:
	.zero		1
	.type		_ZN41_INTERNAL_de035e63_4_k_cu_e7ef1441_2876084cuda3std6ranges3__45__cpo4dataE,@object
	.size		_ZN41_INTERNAL_de035e63_4_k_cu_e7ef1441_2876084cuda3std6ranges3__45__cpo4dataE,(_ZN41_INTERNAL_de035e63_4_k_cu_e7ef1441_2876086thrust24THRUST_300001_SM_1000_NS6system3cpp3parE - _ZN41_INTERNAL_de035e63_4_k_cu_e7ef1441_2876084cuda3std6ranges3__45__cpo4dataE)
_ZN41_INTERNAL_de035e63_4_k_cu_e7ef1441_2876084cuda3std6ranges3__45__cpo4dataE:
	.zero		1
	.type		_ZN41_INTERNAL_de035e63_4_k_cu_e7ef1441_2876086thrust24THRUST_300001_SM_1000_NS6system3cpp3parE,@object
	.size		_ZN41_INTERNAL_de035e63_4_k_cu_e7ef1441_2876086thrust24THRUST_300001_SM_1000_NS6system3cpp3parE,(_ZN41_INTERNAL_de035e63_4_k_cu_e7ef1441_2876084cuda3std3__45__cpo5beginE - _ZN41_INTERNAL_de035e63_4_k_cu_e7ef1441_2876086thrust24THRUST_300001_SM_1000_NS6system3cpp3parE)
_ZN41_INTERNAL_de035e63_4_k_cu_e7ef1441_2876086thrust24THRUST_300001_SM_1000_NS6system3cpp3parE:
	.zero		1
	.type		_ZN41_INTERNAL_de035e63_4_k_cu_e7ef1441_2876084cuda3std3__45__cpo5beginE,@object
	.size		_ZN41_INTERNAL_de035e63_4_k_cu_e7ef1441_2876084cuda3std3__45__cpo5beginE,(_ZN41_INTERNAL_de035e63_4_k_cu_e7ef1441_2876084cuda3std6ranges3__45__cpo5beginE - _ZN41_INTERNAL_de035e63_4_k_cu_e7ef1441_2876084cuda3std3__45__cpo5beginE)
_ZN41_INTERNAL_de035e63_4_k_cu_e7ef1441_2876084cuda3std3__45__cpo5beginE:
	.zero		1
	.type		_ZN41_INTERNAL_de035e63_4_k_cu_e7ef1441_2876084cuda3std6ranges3__45__cpo5beginE,@object
	.size		_ZN41_INTERNAL_de035e63_4_k_cu_e7ef1441_2876084cuda3std6ranges3__45__cpo5beginE,(_ZN41_INTERNAL_de035e63_4_k_cu_e7ef1441_2876086thrust24THRUST_300001_SM_1000_NS6deviceE - _ZN41_INTERNAL_de035e63_4_k_cu_e7ef1441_2876084cuda3std6ranges3__45__cpo5beginE)
_ZN41_INTERNAL_de035e63_4_k_cu_e7ef1441_2876084cuda3std6ranges3__45__cpo5beginE:
	.zero		1
	.type		_ZN41_INTERNAL_de035e63_4_k_cu_e7ef1441_2876086thrust24THRUST_300001_SM_1000_NS6deviceE,@object
	.size		_ZN41_INTERNAL_de035e63_4_k_cu_e7ef1441_2876086thrust24THRUST_300001_SM_1000_NS6deviceE,(_ZN41_INTERNAL_de035e63_4_k_cu_e7ef1441_2876084cuda3std3__47nulloptE - _ZN41_INTERNAL_de035e63_4_k_cu_e7ef1441_2876086thrust24THRUST_300001_SM_1000_NS6deviceE)
_ZN41_INTERNAL_de035e63_4_k_cu_e7ef1441_2876086thrust24THRUST_300001_SM_1000_NS6deviceE:
	.zero		1
	.type		_ZN41_INTERNAL_de035e63_4_k_cu_e7ef1441_2876084cuda3std3__47nulloptE,@object
	.size		_ZN41_INTERNAL_de035e63_4_k_cu_e7ef1441_2876084cuda3std3__47nulloptE,(_ZN41_INTERNAL_de035e63_4_k_cu_e7ef1441_2876084cuda3std6ranges3__45__cpo8distanceE - _ZN41_INTERNAL_de035e63_4_k_cu_e7ef1441_2876084cuda3std3__47nulloptE)
_ZN41_INTERNAL_de035e63_4_k_cu_e7ef1441_2876084cuda3std3__47nulloptE:
	.zero		1
	.type		_ZN41_INTERNAL_de035e63_4_k_cu_e7ef1441_2876084cuda3std6ranges3__45__cpo8distanceE,@object
	.size		_ZN41_INTERNAL_de035e63_4_k_cu_e7ef1441_2876084cuda3std6ranges3__45__cpo8distanceE,(_ZN41_INTERNAL_de035e63_4_k_cu_e7ef1441_2876086thrust24THRUST_300001_SM_1000_NS12placeholders2_4E - _ZN41_INTERNAL_de035e63_4_k_cu_e7ef1441_2876084cuda3std6ranges3__45__cpo8distanceE)
_ZN41_INTERNAL_de035e63_4_k_cu_e7ef1441_2876084cuda3std6ranges3__45__cpo8distanceE:
	.zero		1
	.type		_ZN41_INTERNAL_de035e63_4_k_cu_e7ef1441_2876086thrust24THRUST_300001_SM_1000_NS12placeholders2_4E,@object
	.size		_ZN41_INTERNAL_de035e63_4_k_cu_e7ef1441_2876086thrust24THRUST_300001_SM_1000_NS12placeholders2_4E,(_ZN41_INTERNAL_de035e63_4_k_cu_e7ef1441_2876084cuda3std3__45__cpo6rbeginE - _ZN41_INTERNAL_de035e63_4_k_cu_e7ef1441_2876086thrust24THRUST_300001_SM_1000_NS12placeholders2_4E)
_ZN41_INTERNAL_de035e63_4_k_cu_e7ef1441_2876086thrust24THRUST_300001_SM_1000_NS12placeholders2_4E:
	.zero		1
	.type		_ZN41_INTERNAL_de035e63_4_k_cu_e7ef1441_2876084cuda3std3__45__cpo6rbeginE,@object
	.size		_ZN41_INTERNAL_de035e63_4_k_cu_e7ef1441_2876084cuda3std3__45__cpo6rbeginE,(_ZN41_INTERNAL_de035e63_4_k_cu_e7ef1441_2876084cuda3std6ranges3__45__cpo7advanceE - _ZN41_INTERNAL_de035e63_4_k_cu_e7ef1441_2876084cuda3std3__45__cpo6rbeginE)
_ZN41_INTERNAL_de035e63_4_k_cu_e7ef1441_2876084cuda3std3__45__cpo6rbeginE:
	.zero		1
	.type		_ZN41_INTERNAL_de035e63_4_k_cu_e7ef1441_2876084cuda3std6ranges3__45__cpo7advanceE,@object
	.size		_ZN41_INTERNAL_de035e63_4_k_cu_e7ef1441_2876084cuda3std6ranges3__45__cpo7advanceE,(_ZN41_INTERNAL_de035e63_4_k_cu_e7ef1441_2876086thrust24THRUST_300001_SM_1000_NS12placeholders3_10E - _ZN41_INTERNAL_de035e63_4_k_cu_e7ef1441_2876084cuda3std6ranges3__45__cpo7advanceE)
_ZN41_INTERNAL_de035e63_4_k_cu_e7ef1441_2876084cuda3std6ranges3__45__cpo7advanceE:
	.zero		1
	.type		_ZN41_INTERNAL_de035e63_4_k_cu_e7ef1441_2876086thrust24THRUST_300001_SM_1000_NS12placeholders3_10E,@object
	.size		_ZN41_INTERNAL_de035e63_4_k_cu_e7ef1441_2876086thrust24THRUST_300001_SM_1000_NS12placeholders3_10E,(_ZN41_INTERNAL_de035e63_4_k_cu_e7ef1441_2876084cuda3std3__48in_placeE - _ZN41_INTERNAL_de035e63_4_k_cu_e7ef1441_2876086thrust24THRUST_300001_SM_1000_NS12placeholders3_10E)
_ZN41_INTERNAL_de035e63_4_k_cu_e7ef1441_2876086thrust24THRUST_300001_SM_1000_NS12placeholders3_10E:
	.zero		1
	.type		_ZN41_INTERNAL_de035e63_4_k_cu_e7ef1441_2876084cuda3std3__48in_placeE,@object
	.size		_ZN41_INTERNAL_de035e63_4_k_cu_e7ef1441_2876084cuda3std3__48in_placeE,(_ZN41_INTERNAL_de035e63_4_k_cu_e7ef1441_2876084cuda3std6ranges3__45__cpo4sizeE - _ZN41_INTERNAL_de035e63_4_k_cu_e7ef1441_2876084cuda3std3__48in_placeE)
_ZN41_INTERNAL_de035e63_4_k_cu_e7ef1441_2876084cuda3std3__48in_placeE:
	.zero		1
	.type		_ZN41_INTERNAL_de035e63_4_k_cu_e7ef1441_2876084cuda3std6ranges3__45__cpo4sizeE,@object
	.size		_ZN41_INTERNAL_de035e63_4_k_cu_e7ef1441_2876084cuda3std6ranges3__45__cpo4sizeE,(_ZN41_INTERNAL_de035e63_4_k_cu_e7ef1441_2876086thrust24THRUST_300001_SM_1000_NS12placeholders2_2E - _ZN41_INTERNAL_de035e63_4_k_cu_e7ef1441_2876084cuda3std6ranges3__45__cpo4sizeE)
_ZN41_INTERNAL_de035e63_4_k_cu_e7ef1441_2876084cuda3std6ranges3__45__cpo4sizeE:
	.zero		1
	.type		_ZN41_INTERNAL_de035e63_4_k_cu_e7ef1441_2876086thrust24THRUST_300001_SM_1000_NS12placeholders2_2E,@object
	.size		_ZN41_INTERNAL_de035e63_4_k_cu_e7ef1441_2876086thrust24THRUST_300001_SM_1000_NS12placeholders2_2E,(_ZN41_INTERNAL_de035e63_4_k_cu_e7ef1441_2876084cuda3std3__45__cpo6cbeginE - _ZN41_INTERNAL_de035e63_4_k_cu_e7ef1441_2876086thrust24THRUST_300001_SM_1000_NS12placeholders2_2E)
_ZN41_INTERNAL_de035e63_4_k_cu_e7ef1441_2876086thrust24THRUST_300001_SM_1000_NS12placeholders2_2E:
	.zero		1
	.type		_ZN41_INTERNAL_de035e63_4_k_cu_e7ef1441_2876084cuda3std3__45__cpo6cbeginE,@object
	.size		_ZN41_INTERNAL_de035e63_4_k_cu_e7ef1441_2876084cuda3std3__45__cpo6cbeginE,(_ZN41_INTERNAL_de035e63_4_k_cu_e7ef1441_2876084cuda3std6ranges3__45__cpo6cbeginE - _ZN41_INTERNAL_de035e63_4_k_cu_e7ef1441_2876084cuda3std3__45__cpo6cbeginE)
_ZN41_INTERNAL_de035e63_4_k_cu_e7ef1441_2876084cuda3std3__45__cpo6cbeginE:
	.zero		1
	.type		_ZN41_INTERNAL_de035e63_4_k_cu_e7ef1441_2876084cuda3std6ranges3__45__cpo6cbeginE,@object
	.size		_ZN41_INTERNAL_de035e63_4_k_cu_e7ef1441_2876084cuda3std6ranges3__45__cpo6cbeginE,(_ZN41_INTERNAL_de035e63_4_k_cu_e7ef1441_2876086thrust24THRUST_300001_SM_1000_NS12placeholders2_6E - _ZN41_INTERNAL_de035e63_4_k_cu_e7ef1441_2876084cuda3std6ranges3__45__cpo6cbeginE)
_ZN41_INTERNAL_de035e63_4_k_cu_e7ef1441_2876084cuda3std6ranges3__45__cpo6cbeginE:
	.zero		1
	.type		_ZN41_INTERNAL_de035e63_4_k_cu_e7ef1441_2876086thrust24THRUST_300001_SM_1000_NS12placeholders2_6E,@object
	.size		_ZN41_INTERNAL_de035e63_4_k_cu_e7ef1441_2876086thrust24THRUST_300001_SM_1000_NS12placeholders2_6E,(_ZN41_INTERNAL_de035e63_4_k_cu_e7ef1441_2876084cuda3std3__45__cpo7crbeginE - _ZN41_INTERNAL_de035e63_4_k_cu_e7ef1441_2876086thrust24THRUST_300001_SM_1000_NS12placeholders2_6E)
_ZN41_INTERNAL_de035e63_4_k_cu_e7ef1441_2876086thrust24THRUST_300001_SM_1000_NS12placeholders2_6E:
	.zero		1
	.type		_ZN41_INTERNAL_de035e63_4_k_cu_e7ef1441_2876084cuda3std3__45__cpo7crbeginE,@object
	.size		_ZN41_INTERNAL_de035e63_4_k_cu_e7ef1441_2876084cuda3std3__45__cpo7crbeginE,(_ZN41_INTERNAL_de035e63_4_k_cu_e7ef1441_2876084cuda3std6ranges3__45__cpo4nextE - _ZN41_INTERNAL_de035e63_4_k_cu_e7ef1441_2876084cuda3std3__45__cpo7crbeginE)
_ZN41_INTERNAL_de035e63_4_k_cu_e7ef1441_2876084cuda3std3__45__cpo7crbeginE:
	.zero		1
	.type		_ZN41_INTERNAL_de035e63_4_k_cu_e7ef1441_2876084cuda3std6ranges3__45__cpo4nextE,@object
	.size		_ZN41_INTERNAL_de035e63_4_k_cu_e7ef1441_2876084cuda3std6ranges3__45__cpo4nextE,(_ZN41_INTERNAL_de035e63_4_k_cu_e7ef1441_2876084cuda3std6ranges3__45__cpo4swapE - _ZN41_INTERNAL_de035e63_4_k_cu_e7ef1441_2876084cuda3std6ranges3__45__cpo4nextE)
_ZN41_INTERNAL_de035e63_4_k_cu_e7ef1441_2876084cuda3std6ranges3__45__cpo4nextE:
	.zero		1
	.type		_ZN41_INTERNAL_de035e63_4_k_cu_e7ef1441_2876084cuda3std6ranges3__45__cpo4swapE,@object
	.size		_ZN41_INTERNAL_de035e63_4_k_cu_e7ef1441_2876084cuda3std6ranges3__45__cpo4swapE,(_ZN41_INTERNAL_de035e63_4_k_cu_e7ef1441_2876086thrust24THRUST_300001_SM_1000_NS8cuda_cub10par_nosyncE - _ZN41_INTERNAL_de035e63_4_k_cu_e7ef1441_2876084cuda3std6ranges3__45__cpo4swapE)
_ZN41_INTERNAL_de035e63_4_k_cu_e7ef1441_2876084cuda3std6ranges3__45__cpo4swapE:
	.zero		1
	.type		_ZN41_INTERNAL_de035e63_4_k_cu_e7ef1441_2876086thrust24THRUST_300001_SM_1000_NS8cuda_cub10par_nosyncE,@object
	.size		_ZN41_INTERNAL_de035e63_4_k_cu_e7ef1441_2876086thrust24THRUST_300001_SM_1000_NS8cuda_cub10par_nosyncE,(_ZN41_INTERNAL_de035e63_4_k_cu_e7ef1441_2876086thrust24THRUST_300001_SM_1000_NS3seqE - _ZN41_INTERNAL_de035e63_4_k_cu_e7ef1441_2876086thrust24THRUST_300001_SM_1000_NS8cuda_cub10par_nosyncE)
_ZN41_INTERNAL_de035e63_4_k_cu_e7ef1441_2876086thrust24THRUST_300001_SM_1000_NS8cuda_cub10par_nosyncE:
	.zero		1
	.type		_ZN41_INTERNAL_de035e63_4_k_cu_e7ef1441_2876086thrust24THRUST_300001_SM_1000_NS3seqE,@object
	.size		_ZN41_INTERNAL_de035e63_4_k_cu_e7ef1441_2876086thrust24THRUST_300001_SM_1000_NS3seqE,(_ZN41_INTERNAL_de035e63_4_k_cu_e7ef1441_2876084cuda3std3__420unreachable_sentinelE - _ZN41_INTERNAL_de035e63_4_k_cu_e7ef1441_2876086thrust24THRUST_300001_SM_1000_NS3seqE)
_ZN41_INTERNAL_de035e63_4_k_cu_e7ef1441_2876086thrust24THRUST_300001_SM_1000_NS3seqE:
	.zero		1
	.type		_ZN41_INTERNAL_de035e63_4_k_cu_e7ef1441_2876084cuda3std3__420unreachable_sentinelE,@object
	.size		_ZN41_INTERNAL_de035e63_4_k_cu_e7ef1441_2876084cuda3std3__420unreachable_sentinelE,(_ZN41_INTERNAL_de035e63_4_k_cu_e7ef1441_2876084cuda3std6ranges3__45__cpo5ssizeE - _ZN41_INTERNAL_de035e63_4_k_cu_e7ef1441_2876084cuda3std3__420unreachable_sentinelE)
_ZN41_INTERNAL_de035e63_4_k_cu_e7ef1441_2876084cuda3std3__420unreachable_sentinelE:
	.zero		1
	.type		_ZN41_INTERNAL_de035e63_4_k_cu_e7ef1441_2876084cuda3std6ranges3__45__cpo5ssizeE,@object
	.size		_ZN41_INTERNAL_de035e63_4_k_cu_e7ef1441_2876084cuda3std6ranges3__45__cpo5ssizeE,(_ZN41_INTERNAL_de035e63_4_k_cu_e7ef1441_2876086thrust24THRUST_300001_SM_1000_NS12placeholders2_3E - _ZN41_INTERNAL_de035e63_4_k_cu_e7ef1441_2876084cuda3std6ranges3__45__cpo5ssizeE)
_ZN41_INTERNAL_de035e63_4_k_cu_e7ef1441_2876084cuda3std6ranges3__45__cpo5ssizeE:
	.zero		1
	.type		_ZN41_INTERNAL_de035e63_4_k_cu_e7ef1441_2876086thrust24THRUST_300001_SM_1000_NS12placeholders2_3E,@object
	.size		_ZN41_INTERNAL_de035e63_4_k_cu_e7ef1441_2876086thrust24THRUST_300001_SM_1000_NS12placeholders2_3E,(_ZN41_INTERNAL_de035e63_4_k_cu_e7ef1441_2876084cuda3std3__45__cpo4cendE - _ZN41_INTERNAL_de035e63_4_k_cu_e7ef1441_2876086thrust24THRUST_300001_SM_1000_NS12placeholders2_3E)
_ZN41_INTERNAL_de035e63_4_k_cu_e7ef1441_2876086thrust24THRUST_300001_SM_1000_NS12placeholders2_3E:
	.zero		1
	.type		_ZN41_INTERNAL_de035e63_4_k_cu_e7ef1441_2876084cuda3std3__45__cpo4cendE,@object
	.size		_ZN41_INTERNAL_de035e63_4_k_cu_e7ef1441_2876084cuda3std3__45__cpo4cendE,(_ZN41_INTERNAL_de035e63_4_k_cu_e7ef1441_2876084cuda3std6ranges3__45__cpo4cendE - _ZN41_INTERNAL_de035e63_4_k_cu_e7ef1441_2876084cuda3std3__45__cpo4cendE)
_ZN41_INTERNAL_de035e63_4_k_cu_e7ef1441_2876084cuda3std3__45__cpo4cendE:
	.zero		1
	.type		_ZN41_INTERNAL_de035e63_4_k_cu_e7ef1441_2876084cuda3std6ranges3__45__cpo4cendE,@object
	.size		_ZN41_INTERNAL_de035e63_4_k_cu_e7ef1441_2876084cuda3std6ranges3__45__cpo4cendE,(_ZN41_INTERNAL_de035e63_4_k_cu_e7ef1441_2876086thrust24THRUST_300001_SM_1000_NS12placeholders2_7E - _ZN41_INTERNAL_de035e63_4_k_cu_e7ef1441_2876084cuda3std6ranges3__45__cpo4cendE)
_ZN41_INTERNAL_de035e63_4_k_cu_e7ef1441_2876084cuda3std6ranges3__45__cpo4cendE:
	.zero		1
	.type		_ZN41_INTERNAL_de035e63_4_k_cu_e7ef1441_2876086thrust24THRUST_300001_SM_1000_NS12placeholders2_7E,@object
	.size		_ZN41_INTERNAL_de035e63_4_k_cu_e7ef1441_2876086thrust24THRUST_300001_SM_1000_NS12placeholders2_7E,(_ZN41_INTERNAL_de035e63_4_k_cu_e7ef1441_2876084cuda3std3__45__cpo5crendE - _ZN41_INTERNAL_de035e63_4_k_cu_e7ef1441_2876086thrust24THRUST_300001_SM_1000_NS12placeholders2_7E)
_ZN41_INTERNAL_de035e63_4_k_cu_e7ef1441_2876086thrust24THRUST_300001_SM_1000_NS12placeholders2_7E:
	.zero		1
	.type		_ZN41_INTERNAL_de035e63_4_k_cu_e7ef1441_2876084cuda3std3__45__cpo5crendE,@object
	.size		_ZN41_INTERNAL_de035e63_4_k_cu_e7ef1441_2876084cuda3std3__45__cpo5crendE,(_ZN41_INTERNAL_de035e63_4_k_cu_e7ef1441_2876084cuda3std6ranges3__45__cpo4prevE - _ZN41_INTERNAL_de035e63_4_k_cu_e7ef1441_2876084cuda3std3__45__cpo5crendE)
_ZN41_INTERNAL_de035e63_4_k_cu_e7ef1441_2876084cuda3std3__45__cpo5crendE:
	.zero		1
	.type		_ZN41_INTERNAL_de035e63_4_k_cu_e7ef1441_2876084cuda3std6ranges3__45__cpo4prevE,@object
	.size		_ZN41_INTERNAL_de035e63_4_k_cu_e7ef1441_2876084cuda3std6ranges3__45__cpo4prevE,(_ZN41_INTERNAL_de035e63_4_k_cu_e7ef1441_2876084cuda3std6ranges3__45__cpo9iter_moveE - _ZN41_INTERNAL_de035e63_4_k_cu_e7ef1441_2876084cuda3std6ranges3__45__cpo4prevE)
_ZN41_INTERNAL_de035e63_4_k_cu_e7ef1441_2876084cuda3std6ranges3__45__cpo4prevE:
	.zero		1
	.type		_ZN41_INTERNAL_de035e63_4_k_cu_e7ef1441_2876084cuda3std6ranges3__45__cpo9iter_moveE,@object
	.size		_ZN41_INTERNAL_de035e63_4_k_cu_e7ef1441_2876084cuda3std6ranges3__45__cpo9iter_moveE,(_ZN41_INTERNAL_de035e63_4_k_cu_e7ef1441_2876086thrust24THRUST_300001_SM_1000_NS6system6detail10sequential3seqE - _ZN41_INTERNAL_de035e63_4_k_cu_e7ef1441_2876084cuda3std6ranges3__45__cpo9iter_moveE)
_ZN41_INTERNAL_de035e63_4_k_cu_e7ef1441_2876084cuda3std6ranges3__45__cpo9iter_moveE:
	.zero		1
	.type		_ZN41_INTERNAL_de035e63_4_k_cu_e7ef1441_2876086thrust24THRUST_300001_SM_1000_NS6system6detail10sequential3seqE,@object
	.size		_ZN41_INTERNAL_de035e63_4_k_cu_e7ef1441_2876086thrust24THRUST_300001_SM_1000_NS6system6detail10sequential3seqE,(_ZN41_INTERNAL_de035e63_4_k_cu_e7ef1441_2876086thrust24THRUST_300001_SM_1000_NS12placeholders2_9E - _ZN41_INTERNAL_de035e63_4_k_cu_e7ef1441_2876086thrust24THRUST_300001_SM_1000_NS6system6detail10sequential3seqE)
_ZN41_INTERNAL_de035e63_4_k_cu_e7ef1441_2876086thrust24THRUST_300001_SM_1000_NS6system6detail10sequential3seqE:
	.zero		1
	.type		_ZN41_INTERNAL_de035e63_4_k_cu_e7ef1441_2876086thrust24THRUST_300001_SM_1000_NS12placeholders2_9E,@object
	.size		_ZN41_INTERNAL_de035e63_4_k_cu_e7ef1441_2876086thrust24THRUST_300001_SM_1000_NS12placeholders2_9E,(_ZN41_INTERNAL_de035e63_4_k_cu_e7ef1441_2876084cuda3std3__419piecewise_constructE - _ZN41_INTERNAL_de035e63_4_k_cu_e7ef1441_2876086thrust24THRUST_300001_SM_1000_NS12placeholders2_9E)
_ZN41_INTERNAL_de035e63_4_k_cu_e7ef1441_2876086thrust24THRUST_300001_SM_1000_NS12placeholders2_9E:
	.zero		1
	.type		_ZN41_INTERNAL_de035e63_4_k_cu_e7ef1441_2876084cuda3std3__419piecewise_constructE,@object
	.size		_ZN41_INTERNAL_de035e63_4_k_cu_e7ef1441_2876084cuda3std3__419piecewise_constructE,(_ZN41_INTERNAL_de035e63_4_k_cu_e7ef1441_2876084cuda3std6ranges3__45__cpo5cdataE - _ZN41_INTERNAL_de035e63_4_k_cu_e7ef1441_2876084cuda3std3__419piecewise_constructE)
_ZN41_INTERNAL_de035e63_4_k_cu_e7ef1441_2876084cuda3std3__419piecewise_constructE:
	.zero		1
	.type		_ZN41_INTERNAL_de035e63_4_k_cu_e7ef1441_2876084cuda3std6ranges3__45__cpo5cdataE,@object
	.size		_ZN41_INTERNAL_de035e63_4_k_cu_e7ef1441_2876084cuda3std6ranges3__45__cpo5cdataE,(_ZN41_INTERNAL_de035e63_4_k_cu_e7ef1441_2876086thrust24THRUST_300001_SM_1000_NS12placeholders2_1E - _ZN41_INTERNAL_de035e63_4_k_cu_e7ef1441_2876084cuda3std6ranges3__45__cpo5cdataE)
_ZN41_INTERNAL_de035e63_4_k_cu_e7ef1441_2876084cuda3std6ranges3__45__cpo5cdataE:
	.zero		1
	.type		_ZN41_INTERNAL_de035e63_4_k_cu_e7ef1441_2876086thrust24THRUST_300001_SM_1000_NS12placeholders2_1E,@object
	.size		_ZN41_INTERNAL_de035e63_4_k_cu_e7ef1441_2876086thrust24THRUST_300001_SM_1000_NS12placeholders2_1E,(_ZN41_INTERNAL_de035e63_4_k_cu_e7ef1441_2876084cuda3std3__45__cpo3endE - _ZN41_INTERNAL_de035e63_4_k_cu_e7ef1441_2876086thrust24THRUST_300001_SM_1000_NS12placeholders2_1E)
_ZN41_INTERNAL_de035e63_4_k_cu_e7ef1441_2876086thrust24THRUST_300001_SM_1000_NS12placeholders2_1E:
	.zero		1
	.type		_ZN41_INTERNAL_de035e63_4_k_cu_e7ef1441_2876084cuda3std3__45__cpo3endE,@object
	.size		_ZN41_INTERNAL_de035e63_4_k_cu_e7ef1441_2876084cuda3std3__45__cpo3endE,(_ZN41_INTERNAL_de035e63_4_k_cu_e7ef1441_2876084cuda3std6ranges3__45__cpo3endE - _ZN41_INTERNAL_de035e63_4_k_cu_e7ef1441_2876084cuda3std3__45__cpo3endE)
_ZN41_INTERNAL_de035e63_4_k_cu_e7ef1441_2876084cuda3std3__45__cpo3endE:
	.zero		1
	.type		_ZN41_INTERNAL_de035e63_4_k_cu_e7ef1441_2876084cuda3std6ranges3__45__cpo3endE,@object
	.size		_ZN41_INTERNAL_de035e63_4_k_cu_e7ef1441_2876084cuda3std6ranges3__45__cpo3endE,(_ZN41_INTERNAL_de035e63_4_k_cu_e7ef1441_2876086thrust24THRUST_300001_SM_1000_NS12placeholders2_5E - _ZN41_INTERNAL_de035e63_4_k_cu_e7ef1441_2876084cuda3std6ranges3__45__cpo3endE)
_ZN41_INTERNAL_de035e63_4_k_cu_e7ef1441_2876084cuda3std6ranges3__45__cpo3endE:
	.zero		1
	.type		_ZN41_INTERNAL_de035e63_4_k_cu_e7ef1441_2876086thrust24THRUST_300001_SM_1000_NS12placeholders2_5E,@object
	.size		_ZN41_INTERNAL_de035e63_4_k_cu_e7ef1441_2876086thrust24THRUST_300001_SM_1000_NS12placeholders2_5E,(_ZN41_INTERNAL_de035e63_4_k_cu_e7ef1441_2876084cuda3std3__45__cpo4rendE - _ZN41_INTERNAL_de035e63_4_k_cu_e7ef1441_2876086thrust24THRUST_300001_SM_1000_NS12placeholders2_5E)
_ZN41_INTERNAL_de035e63_4_k_cu_e7ef1441_2876086thrust24THRUST_300001_SM_1000_NS12placeholders2_5E:
	.zero		1
	.type		_ZN41_INTERNAL_de035e63_4_k_cu_e7ef1441_2876084cuda3std3__45__cpo4rendE,@object
	.size		_ZN41_INTERNAL_de035e63_4_k_cu_e7ef1441_2876084cuda3std3__45__cpo4rendE,(_ZN41_INTERNAL_de035e63_4_k_cu_e7ef1441_2876084cuda3std6ranges3__45__cpo9iter_swapE - _ZN41_INTERNAL_de035e63_4_k_cu_e7ef1441_2876084cuda3std3__45__cpo4rendE)
_ZN41_INTERNAL_de035e63_4_k_cu_e7ef1441_2876084cuda3std3__45__cpo4rendE:
	.zero		1
	.type		_ZN41_INTERNAL_de035e63_4_k_cu_e7ef1441_2876084cuda3std6ranges3__45__cpo9iter_swapE,@object
	.size		_ZN41_INTERNAL_de035e63_4_k_cu_e7ef1441_2876084cuda3std6ranges3__45__cpo9iter_swapE,(_ZN41_INTERNAL_de035e63_4_k_cu_e7ef1441_2876084cuda3std3__48unexpectE - _ZN41_INTERNAL_de035e63_4_k_cu_e7ef1441_2876084cuda3std6ranges3__45__cpo9iter_swapE)
_ZN41_INTERNAL_de035e63_4_k_cu_e7ef1441_2876084cuda3std6ranges3__45__cpo9iter_swapE:
	.zero		1
	.type		_ZN41_INTERNAL_de035e63_4_k_cu_e7ef1441_2876084cuda3std3__48unexpectE,@object
	.size		_ZN41_INTERNAL_de035e63_4_k_cu_e7ef1441_2876084cuda3std3__48unexpectE,(_ZN41_INTERNAL_de035e63_4_k_cu_e7ef1441_2876086thrust24THRUST_300001_SM_1000_NS8cuda_cub3parE - _ZN41_INTERNAL_de035e63_4_k_cu_e7ef1441_2876084cuda3std3__48unexpectE)
_ZN41_INTERNAL_de035e63_4_k_cu_e7ef1441_2876084cuda3std3__48unexpectE:
	.zero		1
	.type		_ZN41_INTERNAL_de035e63_4_k_cu_e7ef1441_2876086thrust24THRUST_300001_SM_1000_NS8cuda_cub3parE,@object
	.size		_ZN41_INTERNAL_de035e63_4_k_cu_e7ef1441_2876086thrust24THRUST_300001_SM_1000_NS8cuda_cub3parE,(.L_29 - _ZN41_INTERNAL_de035e63_4_k_cu_e7ef1441_2876086thrust24THRUST_300001_SM_1000_NS8cuda_cub3parE)
_ZN41_INTERNAL_de035e63_4_k_cu_e7ef1441_2876086thrust24THRUST_300001_SM_1000_NS8cuda_cub3parE:
	.zero		1
.L_29:


//--------------------- .nv.constant0._ZN3cub18CUB_300001_SM_10006detail11EmptyKernelIvEEvv --------------------------
	.section	.nv.constant0._ZN3cub18CUB_300001_SM_10006detail11EmptyKernelIvEEvv,"a",@progbits
	.sectionflags	@""
	.align	4
.nv.constant0._ZN3cub18CUB_300001_SM_10006detail11EmptyKernelIvEEvv:
	.zero		896


//--------------------- SYMBOLS --------------------------

	.type		.nv.reservedSmem.offset0,@object
	.size		.nv.reservedSmem.offset0,0x4
